//
// Generated by NVIDIA NVVM Compiler
//
// Compiler Build ID: CL-36424714
// Cuda compilation tools, release 13.0, V13.0.88
// Based on NVVM 20.0.0
//

.version 9.0
.target sm_100
.address_size 64

	// .globl	_Z7cu_convPKfS0_S0_iiiiiPf

.visible .entry _Z7cu_convPKfS0_S0_iiiiiPf(
	.param .u64 .ptr .align 1 _Z7cu_convPKfS0_S0_iiiiiPf_param_0,
	.param .u64 .ptr .align 1 _Z7cu_convPKfS0_S0_iiiiiPf_param_1,
	.param .u64 .ptr .align 1 _Z7cu_convPKfS0_S0_iiiiiPf_param_2,
	.param .u32 _Z7cu_convPKfS0_S0_iiiiiPf_param_3,
	.param .u32 _Z7cu_convPKfS0_S0_iiiiiPf_param_4,
	.param .u32 _Z7cu_convPKfS0_S0_iiiiiPf_param_5,
	.param .u32 _Z7cu_convPKfS0_S0_iiiiiPf_param_6,
	.param .u32 _Z7cu_convPKfS0_S0_iiiiiPf_param_7,
	.param .u64 .ptr .align 1 _Z7cu_convPKfS0_S0_iiiiiPf_param_8
)
{
	.reg .pred 	%p<4>;
	.reg .b32 	%r<44>;
	.reg .b32 	%f<7>;
	.reg .b64 	%rd<17>;

	ld.param.u64 	%rd1, [_Z7cu_convPKfS0_S0_iiiiiPf_param_0];
	ld.param.u64 	%rd2, [_Z7cu_convPKfS0_S0_iiiiiPf_param_1];
	ld.param.u64 	%rd3, [_Z7cu_convPKfS0_S0_iiiiiPf_param_2];
	ld.param.u32 	%r6, [_Z7cu_convPKfS0_S0_iiiiiPf_param_3];
	ld.param.u32 	%r7, [_Z7cu_convPKfS0_S0_iiiiiPf_param_4];
	ld.param.u32 	%r8, [_Z7cu_convPKfS0_S0_iiiiiPf_param_5];
	ld.param.u32 	%r9, [_Z7cu_convPKfS0_S0_iiiiiPf_param_6];
	ld.param.u32 	%r10, [_Z7cu_convPKfS0_S0_iiiiiPf_param_7];
	ld.param.u64 	%rd4, [_Z7cu_convPKfS0_S0_iiiiiPf_param_8];
	mov.u32 	%r11, %tid.x;
	mov.u32 	%r12, %ctaid.x;
	mov.u32 	%r13, %ntid.x;
	mad.lo.s32 	%r14, %r12, %r13, %r11;
	mov.u32 	%r15, %tid.y;
	mov.u32 	%r16, %ctaid.y;
	mov.u32 	%r17, %ntid.y;
	mad.lo.s32 	%r18, %r16, %r17, %r15;
	mov.u32 	%r20, %ctaid.z;
	mul.lo.s32 	%r1, %r7, %r6;
	mul.lo.s32 	%r21, %r1, %r8;
	div.u32 	%r22, %r20, %r21;
	mul.lo.s32 	%r23, %r22, %r21;
	sub.s32 	%r24, %r20, %r23;
	div.u32 	%r2, %r24, %r1;
	mul.lo.s32 	%r25, %r2, %r1;
	sub.s32 	%r26, %r24, %r25;
	div.u32 	%r27, %r26, %r6;
	mul.lo.s32 	%r28, %r27, %r6;
	sub.s32 	%r29, %r26, %r28;
	mov.u32 	%r30, %nctaid.x;
	mad.lo.s32 	%r31, %r13, %r30, %r9;
	mov.u32 	%r32, %nctaid.y;
	mad.lo.s32 	%r33, %r17, %r32, %r10;
	add.s32 	%r35, %r6, %r31;
	add.s32 	%r36, %r35, -1;
	add.s32 	%r37, %r7, %r33;
	add.s32 	%r38, %r37, -1;
	mad.lo.s32 	%r39, %r22, %r33, %r18;
	mad.lo.s32 	%r3, %r39, %r31, %r14;
	mad.lo.s32 	%r40, %r22, %r38, %r18;
	add.s32 	%r41, %r40, %r27;
	add.s32 	%r42, %r29, %r14;
	mad.lo.s32 	%r4, %r41, %r36, %r42;
	add.s32 	%r43, %r28, %r25;
	add.s32 	%r5, %r43, %r29;
	setp.ge.s32 	%p1, %r14, %r31;
	setp.ge.s32 	%p2, %r18, %r33;
	or.pred  	%p3, %p1, %p2;
	@%p3 bra 	$L__BB0_2;
	cvta.to.global.u64 	%rd5, %rd1;
	cvta.to.global.u64 	%rd6, %rd2;
	cvta.to.global.u64 	%rd7, %rd3;
	cvta.to.global.u64 	%rd8, %rd4;
	mul.wide.s32 	%rd9, %r4, 4;
	add.s64 	%rd10, %rd5, %rd9;
	ld.global.f32 	%f1, [%rd10];
	mul.wide.s32 	%rd11, %r5, 4;
	add.s64 	%rd12, %rd6, %rd11;
	ld.global.f32 	%f2, [%rd12];
	mul.wide.u32 	%rd13, %r2, 4;
	add.s64 	%rd14, %rd7, %rd13;
	ld.global.f32 	%f3, [%rd14];
	cvt.rn.f32.s32 	%f4, %r1;
	div.rn.f32 	%f5, %f3, %f4;
	fma.rn.f32 	%f6, %f1, %f2, %f5;
	mul.wide.s32 	%rd15, %r3, 4;
	add.s64 	%rd16, %rd8, %rd15;
	st.global.f32 	[%rd16], %f6;
$L__BB0_2:
	ret;

}


// ===== COMPILED SASS (sm_100) =====

	.target	sm_100

	.elftype	@"ET_EXEC"


//--------------------- .note.nv.tkinfo           --------------------------
	.section	.note.nv.tkinfo,"",@"SHT_NOTE"
	.sectionflags	@"SHF_NOTE_NV_TKINFO"
	.tkinfo
        /*0018*/ 	.word	0x00000002
        /*0030*/ 	.string	""
        /*0030*/ 	.string	"ptxas"
        /*0030*/ 	.string	"Cuda compilation tools, release 13.0, V13.0.88"
        /*0030*/ 	.string	"Build cuda_13.0.r13.0/compiler.36424714_0"
        /*0030*/ 	.string	"-arch sm_100 -m 64 "



//--------------------- .note.nv.cuinfo           --------------------------
	.section	.note.nv.cuinfo,"",@"SHT_NOTE"
	.sectionflags	@"SHF_NOTE_NV_CUINFO"
        /*0018*/ 	.short	0x0002
        /*001a*/ 	.short	0x0064
        /*001c*/ 	.short	0x0082
	.zero		2


//--------------------- .nv.info                  --------------------------
	.section	.nv.info,"",@"SHT_CUDA_INFO"
	.align	4


	//----- nvinfo : EIATTR_REGCOUNT
	.align		4
        /*0000*/ 	.byte	0x04, 0x2f
        /*0002*/ 	.short	(.L_1 - .L_0)
	.align		4
.L_0:
        /*0004*/ 	.word	index@(_Z7cu_convPKfS0_S0_iiiiiPf)
        /*0008*/ 	.word	0x00000016


	//----- nvinfo : EIATTR_FRAME_SIZE
	.align		4
.L_1:
        /*000c*/ 	.byte	0x04, 0x11
        /*000e*/ 	.short	(.L_3 - .L_2)
	.align		4
.L_2:
        /*0010*/ 	.word	index@($__internal_0_$__cuda_sm3x_div_rn_noftz_f32_slowpath)
        /*0014*/ 	.word	0x00000000


	//----- nvinfo : EIATTR_FRAME_SIZE
	.align		4
.L_3:
        /*0018*/ 	.byte	0x04, 0x11
        /*001a*/ 	.short	(.L_5 - .L_4)
	.align		4
.L_4:
        /*001c*/ 	.word	index@(_Z7cu_convPKfS0_S0_iiiiiPf)
        /*0020*/ 	.word	0x00000000


	//----- nvinfo : EIATTR_MIN_STACK_SIZE
	.align		4
.L_5:
        /*0024*/ 	.byte	0x04, 0x12
        /*0026*/ 	.short	(.L_7 - .L_6)
	.align		4
.L_6:
        /*0028*/ 	.word	index@(_Z7cu_convPKfS0_S0_iiiiiPf)
        /*002c*/ 	.word	0x00000000
.L_7:


//--------------------- .nv.compat                --------------------------
	.section	.nv.compat,"",@"SHT_CUDA_COMPAT_INFO"
	.align	4
        /*0000*/ 	.byte	0x02, 0x09, 0x00, 0x00, 0x02, 0x02, 0x01, 0x00, 0x02, 0x05, 0x05, 0x00, 0x03, 0x07, 0x01, 0x01
        /*0010*/ 	.byte	0x02, 0x03, 0x00, 0x00, 0x02, 0x06, 0x01, 0x00, 0x04, 0x0b, 0x08, 0x00, 0x01, 0x00, 0x00, 0x00
        /*0020*/ 	.byte	0x00, 0x00, 0x00, 0x00


//--------------------- .nv.info._Z7cu_convPKfS0_S0_iiiiiPf --------------------------
	.section	.nv.info._Z7cu_convPKfS0_S0_iiiiiPf,"",@"SHT_CUDA_INFO"
	.sectionflags	@""
	.align	4


	//----- nvinfo : EIATTR_CUDA_API_VERSION
	.align		4
        /*0000*/ 	.byte	0x04, 0x37
        /*0002*/ 	.short	(.L_9 - .L_8)
.L_8:
        /*0004*/ 	.word	0x00000082


	//----- nvinfo : EIATTR_KPARAM_INFO
	.align		4
.L_9:
        /*0008*/ 	.byte	0x04, 0x17
        /*000a*/ 	.short	(.L_11 - .L_10)
.L_10:
        /*000c*/ 	.word	0x00000000
        /*0010*/ 	.short	0x0008
        /*0012*/ 	.short	0x0030
        /*0014*/ 	.byte	0x00, 0xf5, 0x21, 0x00


	//----- nvinfo : EIATTR_KPARAM_INFO
	.align		4
.L_11:
        /*0018*/ 	.byte	0x04, 0x17
        /*001a*/ 	.short	(.L_13 - .L_12)
.L_12:
        /*001c*/ 	.word	0x00000000
        /*0020*/ 	.short	0x0007
        /*0022*/ 	.short	0x0028
        /*0024*/ 	.byte	0x00, 0xf0, 0x11, 0x00


	//----- nvinfo : EIATTR_KPARAM_INFO
	.align		4
.L_13:
        /*0028*/ 	.byte	0x04, 0x17
        /*002a*/ 	.short	(.L_15 - .L_14)
.L_14:
        /*002c*/ 	.word	0x00000000
        /*0030*/ 	.short	0x0006
        /*0032*/ 	.short	0x0024
        /*0034*/ 	.byte	0x00, 0xf0, 0x11, 0x00


	//----- nvinfo : EIATTR_KPARAM_INFO
	.align		4
.L_15:
        /*0038*/ 	.byte	0x04, 0x17
        /*003a*/ 	.short	(.L_17 - .L_16)
.L_16:
        /*003c*/ 	.word	0x00000000
        /*0040*/ 	.short	0x0005
        /*0042*/ 	.short	0x0020
        /*0044*/ 	.byte	0x00, 0xf0, 0x11, 0x00


	//----- nvinfo : EIATTR_KPARAM_INFO
	.align		4
.L_17:
        /*0048*/ 	.byte	0x04, 0x17
        /*004a*/ 	.short	(.L_19 - .L_18)
.L_18:
        /*004c*/ 	.word	0x00000000
        /*0050*/ 	.short	0x0004
        /*0052*/ 	.short	0x001c
        /*0054*/ 	.byte	0x00, 0xf0, 0x11, 0x00


	//----- nvinfo : EIATTR_KPARAM_INFO
	.align		4
.L_19:
        /*0058*/ 	.byte	0x04, 0x17
        /*005a*/ 	.short	(.L_21 - .L_20)
.L_20:
        /*005c*/ 	.word	0x00000000
        /*0060*/ 	.short	0x0003
        /*0062*/ 	.short	0x0018
        /*0064*/ 	.byte	0x00, 0xf0, 0x11, 0x00


	//----- nvinfo : EIATTR_KPARAM_INFO
	.align		4
.L_21:
        /*0068*/ 	.byte	0x04, 0x17
        /*006a*/ 	.short	(.L_23 - .L_22)
.L_22:
        /*006c*/ 	.word	0x00000000
        /*0070*/ 	.short	0x0002
        /*0072*/ 	.short	0x0010
        /*0074*/ 	.byte	0x00, 0xf5, 0x21, 0x00


	//----- nvinfo : EIATTR_KPARAM_INFO
	.align		4
.L_23:
        /*0078*/ 	.byte	0x04, 0x17
        /*007a*/ 	.short	(.L_25 - .L_24)
.L_24:
        /*007c*/ 	.word	0x00000000
        /*0080*/ 	.short	0x0001
        /*0082*/ 	.short	0x0008
        /*0084*/ 	.byte	0x00, 0xf5, 0x21, 0x00


	//----- nvinfo : EIATTR_KPARAM_INFO
	.align		4
.L_25:
        /*0088*/ 	.byte	0x04, 0x17
        /*008a*/ 	.short	(.L_27 - .L_26)
.L_26:
        /*008c*/ 	.word	0x00000000
        /*0090*/ 	.short	0x0000
        /*0092*/ 	.short	0x0000
        /*0094*/ 	.byte	0x00, 0xf5, 0x21, 0x00


	//----- nvinfo : EIATTR_SPARSE_MMA_MASK
	.align		4
.L_27:
        /*0098*/ 	.byte	0x03, 0x50
        /*009a*/ 	.short	0x0000


	//----- nvinfo : EIATTR_MAXREG_COUNT
	.align		4
        /*009c*/ 	.byte	0x03, 0x1b
        /*009e*/ 	.short	0x00ff


	//----- nvinfo : EIATTR_MERCURY_ISA_VERSION
	.align		4
        /*00a0*/ 	.byte	0x03, 0x5f
        /*00a2*/ 	.short	0x0101


	//----- nvinfo : EIATTR_VRC_CTA_INIT_COUNT
	.align		4
        /*00a4*/ 	.byte	0x02, 0x4a
	.zero		1
	.zero		1


	//----- nvinfo : EIATTR_EXIT_INSTR_OFFSETS
	.align		4
        /*00a8*/ 	.byte	0x04, 0x1c
        /*00aa*/ 	.short	(.L_29 - .L_28)


	//   ....[0]....
.L_28:
        /*00ac*/ 	.word	0x000004a0


	//   ....[1]....
        /*00b0*/ 	.word	0x00000770


	//----- nvinfo : EIATTR_CRS_STACK_SIZE
	.align		4
.L_29:
        /*00b4*/ 	.byte	0x04, 0x1e
        /*00b6*/ 	.short	(.L_31 - .L_30)
.L_30:
        /*00b8*/ 	.word	0x00000000


	//----- nvinfo : EIATTR_CBANK_PARAM_SIZE
	.align		4
.L_31:
        /*00bc*/ 	.byte	0x03, 0x19
        /*00be*/ 	.short	0x0038


	//----- nvinfo : EIATTR_PARAM_CBANK
	.align		4
        /*00c0*/ 	.byte	0x04, 0x0a
        /*00c2*/ 	.short	(.L_33 - .L_32)
	.align		4
.L_32:
        /*00c4*/ 	.word	index@(.nv.constant0._Z7cu_convPKfS0_S0_iiiiiPf)
        /*00c8*/ 	.short	0x0380
        /*00ca*/ 	.short	0x0038


	//----- nvinfo : EIATTR_SW_WAR
	.align		4
.L_33:
        /*00cc*/ 	.byte	0x04, 0x36
        /*00ce*/ 	.short	(.L_35 - .L_34)
.L_34:
        /*00d0*/ 	.word	0x00000008
.L_35:


//--------------------- .nv.callgraph             --------------------------
	.section	.nv.callgraph,"",@"SHT_CUDA_CALLGRAPH"
	.align	4
	.sectionentsize	8
	.align		4
        /*0000*/ 	.word	0x00000000
	.align		4
        /*0004*/ 	.word	0xffffffff
	.align		4
        /*0008*/ 	.word	0x00000000
	.align		4
        /*000c*/ 	.word	0xfffffffe
	.align		4
        /*0010*/ 	.word	0x00000000
	.align		4
        /*0014*/ 	.word	0xfffffffd
	.align		4
        /*0018*/ 	.word	0x00000000
	.align		4
        /*001c*/ 	.word	0xfffffffc


//--------------------- .text._Z7cu_convPKfS0_S0_iiiiiPf --------------------------
	.section	.text._Z7cu_convPKfS0_S0_iiiiiPf,"ax",@progbits
	.align	128
        .global         _Z7cu_convPKfS0_S0_iiiiiPf
        .type           _Z7cu_convPKfS0_S0_iiiiiPf,@function
        .size           _Z7cu_convPKfS0_S0_iiiiiPf,(.L_x_10 - _Z7cu_convPKfS0_S0_iiiiiPf)
        .other          _Z7cu_convPKfS0_S0_iiiiiPf,@"STO_CUDA_ENTRY STV_DEFAULT"
_Z7cu_convPKfS0_S0_iiiiiPf:
.text._Z7cu_convPKfS0_S0_iiiiiPf:
[----:B------:R-:W-:Y:S08]  /*0000*/  LDC R1, c[0x0][0x37c] ;  /* 0x0000df00ff017b82 */ /* 0x000ff00000000800 */
[----:B------:R-:W0:Y:S01]  /*0010*/  LDC.64 R2, c[0x0][0x398] ;  /* 0x0000e600ff027b82 */ /* 0x000e220000000a00 */
[----:B------:R-:W1:Y:S07]  /*0020*/  S2R R12, SR_TID.X ;  /* 0x00000000000c7919 */ /* 0x000e6e0000002100 */
[----:B------:R-:W2:Y:S08]  /*0030*/  LDC.64 R4, c[0x0][0x3a0] ;  /* 0x0000e800ff047b82 */ /* 0x000eb00000000a00 */
[----:B------:R-:W3:Y:S01]  /*0040*/  S2UR UR4, SR_CTAID.Z ;  /* 0x00000000000479c3 */ /* 0x000ee20000002700 */
[----:B0-----:R-:W-:-:S07]  /*0050*/  IMAD R9, R3, R2, RZ ;  /* 0x0000000203097224 */ /* 0x001fce00078e02ff */
[----:B------:R-:W0:Y:S01]  /*0060*/  S2UR UR5, SR_CTAID.Y ;  /* 0x00000000000579c3 */ /* 0x000e220000002600 */
[----:B------:R-:W4:Y:S01]  /*0070*/  I2F.U32.RP R10, R9 ;  /* 0x00000009000a7306 */ /* 0x000f220000209000 */
[----:B------:R-:W-:Y:S02]  /*0080*/  IMAD.MOV R13, RZ, RZ, -R9 ;  /* 0x000000ffff0d7224 */ /* 0x000fe400078e0a09 */
[----:B--2---:R-:W-:-:S04]  /*0090*/  IMAD R4, R9, R4, RZ ;  /* 0x0000000409047224 */ /* 0x004fc800078e02ff */
[----:B------:R-:W2:Y:S01]  /*00a0*/  LDC R16, c[0x0][0x3a8] ;  /* 0x0000ea00ff107b82 */ /* 0x000ea20000000800 */
[----:B------:R-:W5:Y:S01]  /*00b0*/  I2F.U32.RP R0, R4 ;  /* 0x0000000400007306 */ /* 0x000f620000209000 */
[----:B------:R-:W-:Y:S01]  /*00c0*/  IMAD.MOV R11, RZ, RZ, -R4 ;  /* 0x000000ffff0b7224 */ /* 0x000fe200078e0a04 */
[----:B------:R-:W-:-:S06]  /*00d0*/  ISETP.NE.U32.AND P2, PT, R4, RZ, PT ;  /* 0x000000ff0400720c */ /* 0x000fcc0003f45070 */
[----:B----4-:R-:W-:Y:S08]  /*00e0*/  MUFU.RCP R10, R10 ;  /* 0x0000000a000a7308 */ /* 0x010ff00000001000 */
[----:B-----5:R-:W4:Y:S02]  /*00f0*/  MUFU.RCP R0, R0 ;  /* 0x0000000000007308 */ /* 0x020f240000001000 */
[----:B----4-:R-:W-:-:S06]  /*0100*/  VIADD R6, R0, 0xffffffe ;  /* 0x0ffffffe00067836 */ /* 0x010fcc0000000000 */
[----:B------:R4:W5:Y:S02]  /*0110*/  F2I.FTZ.U32.TRUNC.NTZ R7, R6 ;  /* 0x0000000600077305 */ /* 0x000964000021f000 */
[----:B----4-:R-:W-:Y:S02]  /*0120*/  HFMA2 R6, -RZ, RZ, 0, 0 ;  /* 0x00000000ff067431 */ /* 0x010fe400000001ff */
[----:B-----5:R-:W-:-:S04]  /*0130*/  IMAD R11, R11, R7, RZ ;  /* 0x000000070b0b7224 */ /* 0x020fc800078e02ff */
[----:B------:R-:W-:Y:S01]  /*0140*/  IMAD.HI.U32 R7, R7, R11, R6 ;  /* 0x0000000b07077227 */ /* 0x000fe200078e0006 */
[----:B------:R-:W-:Y:S02]  /*0150*/  IADD3 R6, PT, PT, R10, 0xffffffe, RZ ;  /* 0x0ffffffe0a067810 */ /* 0x000fe40007ffe0ff */
[----:B------:R-:W4:Y:S03]  /*0160*/  I2F.U32.RP R10, R2 ;  /* 0x00000002000a7306 */ /* 0x000f260000209000 */
[----:B---3--:R-:W-:-:S04]  /*0170*/  IMAD.HI.U32 R8, R7, UR4, RZ ;  /* 0x0000000407087c27 */ /* 0x008fc8000f8e00ff */
[----:B------:R-:W-:-:S04]  /*0180*/  IMAD.MOV R7, RZ, RZ, -R8 ;  /* 0x000000ffff077224 */ /* 0x000fc800078e0a08 */
[----:B------:R-:W-:Y:S01]  /*0190*/  IMAD R7, R4, R7, UR4 ;  /* 0x0000000404077e24 */ /* 0x000fe2000f8e0207 */
[----:B----4-:R-:W-:Y:S04]  /*01a0*/  MUFU.RCP R10, R10 ;  /* 0x0000000a000a7308 */ /* 0x010fe80000001000 */
[----:B------:R-:W-:-:S13]  /*01b0*/  ISETP.GE.U32.AND P0, PT, R7, R4, PT ;  /* 0x000000040700720c */ /* 0x000fda0003f06070 */
[----:B------:R-:W-:Y:S02]  /*01c0*/  @P0 IMAD.IADD R7, R7, 0x1, -R4 ;  /* 0x0000000107070824 */ /* 0x000fe400078e0a04 */
[----:B------:R-:W-:-:S03]  /*01d0*/  @P0 VIADD R8, R8, 0x1 ;  /* 0x0000000108080836 */ /* 0x000fc60000000000 */
[----:B------:R-:W-:Y:S02]  /*01e0*/  ISETP.GE.U32.AND P1, PT, R7, R4, PT ;  /* 0x000000040700720c */ /* 0x000fe40003f26070 */
[----:B------:R3:W4:Y:S02]  /*01f0*/  F2I.FTZ.U32.TRUNC.NTZ R7, R6 ;  /* 0x0000000600077305 */ /* 0x000724000021f000 */
[----:B---3--:R-:W-:-:S09]  /*0200*/  IMAD.MOV.U32 R6, RZ, RZ, RZ ;  /* 0x000000ffff067224 */ /* 0x008fd200078e00ff */
[----:B------:R-:W-:Y:S02]  /*0210*/  @P1 IADD3 R8, PT, PT, R8, 0x1, RZ ;  /* 0x0000000108081810 */ /* 0x000fe40007ffe0ff */
[----:B------:R-:W-:Y:S01]  /*0220*/  @!P2 LOP3.LUT R8, RZ, R4, RZ, 0x33, !PT ;  /* 0x00000004ff08a212 */ /* 0x000fe200078e33ff */
[----:B----4-:R-:W-:Y:S01]  /*0230*/  IMAD R13, R13, R7, RZ ;  /* 0x000000070d0d7224 */ /* 0x010fe200078e02ff */
[----:B------:R-:W-:-:S03]  /*0240*/  ISETP.NE.U32.AND P2, PT, R9, RZ, PT ;  /* 0x000000ff0900720c */ /* 0x000fc60003f45070 */
[----:B------:R-:W-:Y:S02]  /*0250*/  IMAD.MOV R11, RZ, RZ, -R8 ;  /* 0x000000ffff0b7224 */ /* 0x000fe400078e0a08 */
[----:B------:R-:W-:Y:S02]  /*0260*/  IMAD.HI.U32 R7, R7, R13, R6 ;  /* 0x0000000d07077227 */ /* 0x000fe400078e0006 */
[----:B------:R-:W1:Y:S02]  /*0270*/  LDC R13, c[0x0][0x360] ;  /* 0x0000d800ff0d7b82 */ /* 0x000e640000000800 */
[----:B------:R-:W-:Y:S02]  /*0280*/  IMAD R4, R4, R11, UR4 ;  /* 0x0000000404047e24 */ /* 0x000fe4000f8e020b */
[----:B------:R-:W0:Y:S02]  /*0290*/  S2R R11, SR_TID.Y ;  /* 0x00000000000b7919 */ /* 0x000e240000002200 */
[----:B------:R-:W-:-:S02]  /*02a0*/  IMAD.HI.U32 R0, R7, R4, RZ ;  /* 0x0000000407007227 */ /* 0x000fc400078e00ff */
[----:B------:R-:W1:Y:S02]  /*02b0*/  S2UR UR4, SR_CTAID.X ;  /* 0x00000000000479c3 */ /* 0x000e640000002500 */
[----:B------:R-:W-:Y:S01]  /*02c0*/  VIADD R7, R10, 0xffffffe ;  /* 0x0ffffffe0a077836 */ /* 0x000fe20000000000 */
[----:B------:R-:W-:-:S05]  /*02d0*/  IADD3 R6, PT, PT, -R0, RZ, RZ ;  /* 0x000000ff00067210 */ /* 0x000fca0007ffe1ff */
[----:B------:R-:W-:Y:S01]  /*02e0*/  IMAD R6, R9, R6, R4 ;  /* 0x0000000609067224 */ /* 0x000fe200078e0204 */
[----:B------:R-:W3:Y:S01]  /*02f0*/  F2I.FTZ.U32.TRUNC.NTZ R7, R7 ;  /* 0x0000000700077305 */ /* 0x000ee2000021f000 */
[----:B------:R-:W0:Y:S03]  /*0300*/  LDC R10, c[0x0][0x364] ;  /* 0x0000d900ff0a7b82 */ /* 0x000e260000000800 */
[----:B------:R-:W-:-:S05]  /*0310*/  ISETP.GE.U32.AND P0, PT, R6, R9, PT ;  /* 0x000000090600720c */ /* 0x000fca0003f06070 */
[----:B------:R-:W4:Y:S01]  /*0320*/  LDC R14, c[0x0][0x370] ;  /* 0x0000dc00ff0e7b82 */ /* 0x000f220000000800 */
[----:B---3--:R-:W-:-:S07]  /*0330*/  IMAD.MOV R17, RZ, RZ, -R7 ;  /* 0x000000ffff117224 */ /* 0x008fce00078e0a07 */
[----:B------:R-:W-:Y:S01]  /*0340*/  @P0 IMAD.IADD R6, R6, 0x1, -R9 ;  /* 0x0000000106060824 */ /* 0x000fe200078e0a09 */
[----:B------:R-:W2:Y:S01]  /*0350*/  LDC R15, c[0x0][0x374] ;  /* 0x0000dd00ff0f7b82 */ /* 0x000ea20000000800 */
[----:B------:R-:W-:Y:S01]  /*0360*/  @P0 IADD3 R0, PT, PT, R0, 0x1, RZ ;  /* 0x0000000100000810 */ /* 0x000fe20007ffe0ff */
[----:B------:R-:W-:Y:S02]  /*0370*/  IMAD R17, R17, R2, RZ ;  /* 0x0000000211117224 */ /* 0x000fe400078e02ff */
[----:B------:R-:W-:Y:S01]  /*0380*/  ISETP.GE.U32.AND P1, PT, R6, R9, PT ;  /* 0x000000090600720c */ /* 0x000fe20003f26070 */
[----:B------:R-:W-:Y:S02]  /*0390*/  IMAD.MOV.U32 R6, RZ, RZ, RZ ;  /* 0x000000ffff067224 */ /* 0x000fe400078e00ff */
[----:B0-----:R-:W-:Y:S02]  /*03a0*/  IMAD R11, R10, UR5, R11 ;  /* 0x000000050a0b7c24 */ /* 0x001fe4000f8e020b */
[----:B------:R-:W-:-:S04]  /*03b0*/  IMAD.HI.U32 R6, R7, R17, R6 ;  /* 0x0000001107067227 */ /* 0x000fc800078e0006 */
[C---:B-1----:R-:W-:Y:S02]  /*03c0*/  IMAD R12, R13.reuse, UR4, R12 ;  /* 0x000000040d0c7c24 */ /* 0x042fe4000f8e020c */
[----:B----4-:R-:W-:Y:S02]  /*03d0*/  IMAD R13, R13, R14, R5 ;  /* 0x0000000e0d0d7224 */ /* 0x010fe400078e0205 */
[----:B------:R-:W-:Y:S01]  /*03e0*/  @P1 VIADD R0, R0, 0x1 ;  /* 0x0000000100001836 */ /* 0x000fe20000000000 */
[----:B------:R-:W-:-:S04]  /*03f0*/  @!P2 LOP3.LUT R0, RZ, R9, RZ, 0x33, !PT ;  /* 0x00000009ff00a212 */ /* 0x000fc800078e33ff */
[----:B------:R-:W-:Y:S01]  /*0400*/  IADD3 R19, PT, PT, -R0, RZ, RZ ;  /* 0x000000ff00137210 */ /* 0x000fe20007ffe1ff */
[----:B--2---:R-:W-:-:S04]  /*0410*/  IMAD R10, R10, R15, R16 ;  /* 0x0000000f0a0a7224 */ /* 0x004fc800078e0210 */
[----:B------:R-:W-:Y:S01]  /*0420*/  IMAD R19, R9, R19, R4 ;  /* 0x0000001309137224 */ /* 0x000fe200078e0204 */
[----:B------:R-:W-:-:S03]  /*0430*/  ISETP.GE.AND P0, PT, R11, R10, PT ;  /* 0x0000000a0b00720c */ /* 0x000fc60003f06270 */
[----:B------:R-:W-:Y:S01]  /*0440*/  IMAD.HI.U32 R17, R6, R19, RZ ;  /* 0x0000001306117227 */ /* 0x000fe200078e00ff */
[----:B------:R-:W-:-:S03]  /*0450*/  ISETP.GE.OR P0, PT, R12, R13, P0 ;  /* 0x0000000d0c00720c */ /* 0x000fc60000706670 */
[----:B------:R-:W-:-:S04]  /*0460*/  IMAD.MOV R7, RZ, RZ, -R17 ;  /* 0x000000ffff077224 */ /* 0x000fc800078e0a11 */
[----:B------:R-:W-:-:S05]  /*0470*/  IMAD R7, R2, R7, R19 ;  /* 0x0000000702077224 */ /* 0x000fca00078e0213 */
[----:B------:R-:W-:-:S13]  /*0480*/  ISETP.GE.U32.AND P1, PT, R7, R2, PT ;  /* 0x000000020700720c */ /* 0x000fda0003f26070 */
[----:B------:R-:W-:Y:S01]  /*0490*/  @P1 IADD3 R7, PT, PT, R7, -R2, RZ ;  /* 0x8000000207071210 */ /* 0x000fe20007ffe0ff */
[----:B------:R-:W-:Y:S06]  /*04a0*/  @P0 EXIT ;  /* 0x000000000000094d */ /* 0x000fec0003800000 */
[----:B------:R-:W0:Y:S01]  /*04b0*/  LDC.64 R14, c[0x0][0x390] ;  /* 0x0000e400ff0e7b82 */ /* 0x000e220000000a00 */
[----:B------:R-:W-:Y:S01]  /*04c0*/  ISETP.GE.U32.AND P0, PT, R7, R2, PT ;  /* 0x000000020700720c */ /* 0x000fe20003f06070 */
[----:B------:R-:W1:Y:S01]  /*04d0*/  LDCU.64 UR4, c[0x0][0x358] ;  /* 0x00006b00ff0477ac */ /* 0x000e620008000a00 */
[----:B------:R-:W-:Y:S01]  /*04e0*/  ISETP.NE.U32.AND P2, PT, R2, RZ, PT ;  /* 0x000000ff0200720c */ /* 0x000fe20003f45070 */
[----:B------:R-:W-:Y:S01]  /*04f0*/  @P1 VIADD R17, R17, 0x1 ;  /* 0x0000000111111836 */ /* 0x000fe20000000000 */
[----:B------:R-:W-:-:S03]  /*0500*/  IADD3 R3, PT, PT, R10, -0x1, R3 ;  /* 0xffffffff0a037810 */ /* 0x000fc60007ffe003 */
[----:B------:R-:W2:Y:S02]  /*0510*/  LDC.64 R4, c[0x0][0x388] ;  /* 0x0000e200ff047b82 */ /* 0x000ea40000000a00 */
[----:B------:R-:W-:-:S04]  /*0520*/  IMAD R16, R8, R3, R11 ;  /* 0x0000000308107224 */ /* 0x000fc800078e020b */
[----:B------:R-:W-:Y:S02]  /*0530*/  @P0 VIADD R17, R17, 0x1 ;  /* 0x0000000111110836 */ /* 0x000fe40000000000 */
[----:B------:R-:W-:Y:S01]  /*0540*/  @!P2 LOP3.LUT R17, RZ, R2, RZ, 0x33, !PT ;  /* 0x00000002ff11a212 */ /* 0x000fe200078e33ff */
[----:B------:R-:W3:Y:S03]  /*0550*/  LDC.64 R6, c[0x0][0x380] ;  /* 0x0000e000ff067b82 */ /* 0x000ee60000000a00 */
[C---:B------:R-:W-:Y:S01]  /*0560*/  IADD3 R18, PT, PT, -R17.reuse, RZ, RZ ;  /* 0x000000ff11127210 */ /* 0x040fe20007ffe1ff */
[----:B------:R-:W-:Y:S02]  /*0570*/  IMAD.IADD R3, R17, 0x1, R16 ;  /* 0x0000000111037824 */ /* 0x000fe400078e0210 */
[----:B0-----:R-:W-:-:S04]  /*0580*/  IMAD.WIDE.U32 R14, R0, 0x4, R14 ;  /* 0x00000004000e7825 */ /* 0x001fc800078e000e */
[----:B------:R-:W-:Y:S02]  /*0590*/  IMAD R0, R9, R0, RZ ;  /* 0x0000000009007224 */ /* 0x000fe400078e02ff */
[----:B------:R-:W-:Y:S02]  /*05a0*/  IMAD R19, R2, R18, R19 ;  /* 0x0000001202137224 */ /* 0x000fe400078e0213 */
[----:B------:R-:W-:Y:S02]  /*05b0*/  IMAD R18, R17, R2, R0 ;  /* 0x0000000211127224 */ /* 0x000fe400078e0200 */
[----:B-1----:R0:W4:Y:S01]  /*05c0*/  LDG.E R0, desc[UR4][R14.64] ;  /* 0x000000040e007981 */ /* 0x002122000c1e1900 */
[----:B------:R-:W-:Y:S01]  /*05d0*/  IADD3 R2, PT, PT, R13, -0x1, R2 ;  /* 0xffffffff0d027810 */ /* 0x000fe20007ffe002 */
[----:B------:R-:W-:Y:S01]  /*05e0*/  IMAD.IADD R16, R12, 0x1, R19 ;  /* 0x000000010c107824 */ /* 0x000fe200078e0213 */
[----:B------:R-:W-:-:S03]  /*05f0*/  IADD3 R19, PT, PT, R19, R18, RZ ;  /* 0x0000001213137210 */ /* 0x000fc60007ffe0ff */
[----:B------:R-:W-:Y:S02]  /*0600*/  IMAD R17, R2, R3, R16 ;  /* 0x0000000302117224 */ /* 0x000fe400078e0210 */
[----:B--2---:R-:W-:-:S04]  /*0610*/  IMAD.WIDE R2, R19, 0x4, R4 ;  /* 0x0000000413027825 */ /* 0x004fc800078e0204 */
[----:B---3--:R-:W-:Y:S02]  /*0620*/  IMAD.WIDE R6, R17, 0x4, R6 ;  /* 0x0000000411067825 */ /* 0x008fe400078e0206 */
[----:B------:R1:W5:Y:S04]  /*0630*/  LDG.E R2, desc[UR4][R2.64] ;  /* 0x0000000402027981 */ /* 0x000368000c1e1900 */
[----:B------:R1:W5:Y:S01]  /*0640*/  LDG.E R5, desc[UR4][R6.64] ;  /* 0x0000000406057981 */ /* 0x000362000c1e1900 */
[----:B------:R-:W-:Y:S01]  /*0650*/  I2FP.F32.S32 R9, R9 ;  /* 0x0000000900097245 */ /* 0x000fe20000201400 */
[----:B------:R-:W-:-:S03]  /*0660*/  IMAD R8, R8, R10, R11 ;  /* 0x0000000a08087224 */ /* 0x000fc600078e020b */
[----:B------:R-:W0:Y:S01]  /*0670*/  MUFU.RCP R4, R9 ;  /* 0x0000000900047308 */ /* 0x000e220000001000 */
[----:B------:R-:W-:Y:S02]  /*0680*/  IMAD R12, R13, R8, R12 ;  /* 0x000000080d0c7224 */ /* 0x000fe400078e020c */
[----:B0-----:R-:W-:-:S04]  /*0690*/  FFMA R15, -R9, R4, 1 ;  /* 0x3f800000090f7423 */ /* 0x001fc80000000104 */
[----:B------:R-:W-:Y:S01]  /*06a0*/  FFMA R15, R4, R15, R4 ;  /* 0x0000000f040f7223 */ /* 0x000fe20000000004 */
[----:B----4-:R-:W0:Y:S03]  /*06b0*/  FCHK P0, R0, R9 ;  /* 0x0000000900007302 */ /* 0x010e260000000000 */
[----:B------:R-:W-:-:S04]  /*06c0*/  FFMA R4, R0, R15, RZ ;  /* 0x0000000f00047223 */ /* 0x000fc800000000ff */
[----:B------:R-:W-:-:S04]  /*06d0*/  FFMA R10, -R9, R4, R0 ;  /* 0x00000004090a7223 */ /* 0x000fc80000000100 */
[----:B------:R-:W-:Y:S01]  /*06e0*/  FFMA R4, R15, R10, R4 ;  /* 0x0000000a0f047223 */ /* 0x000fe20000000004 */
[----:B01----:R-:W-:Y:S06]  /*06f0*/  @!P0 BRA `(.L_x_0) ;  /* 0x00000000000c8947 */ /* 0x003fec0003800000 */
[----:B------:R-:W-:-:S07]  /*0700*/  MOV R4, 0x720 ;  /* 0x0000072000047802 */ /* 0x000fce0000000f00 */
[----:B-----5:R-:W-:Y:S05]  /*0710*/  CALL.REL.NOINC `($__internal_0_$__cuda_sm3x_div_rn_noftz_f32_slowpath) ;  /* 0x0000000000187944 */ /* 0x020fea0003c00000 */
[----:B------:R-:W-:-:S07]  /*0720*/  IMAD.MOV.U32 R4, RZ, RZ, R0 ;  /* 0x000000ffff047224 */ /* 0x000fce00078e0000 */
.L_x_0:
[----:B------:R-:W0:Y:S01]  /*0730*/  LDC.64 R6, c[0x0][0x3b0] ;  /* 0x0000ec00ff067b82 */ /* 0x000e220000000a00 */
[----:B-----5:R-:W-:Y:S01]  /*0740*/  FFMA R5, R5, R2, R4 ;  /* 0x0000000205057223 */ /* 0x020fe20000000004 */
[----:B0-----:R-:W-:-:S05]  /*0750*/  IMAD.WIDE R12, R12, 0x4, R6 ;  /* 0x000000040c0c7825 */ /* 0x001fca00078e0206 */
[----:B------:R-:W-:Y:S01]  /*0760*/  STG.E desc[UR4][R12.64], R5 ;  /* 0x000000050c007986 */ /* 0x000fe2000c101904 */
[----:B------:R-:W-:Y:S05]  /*0770*/  EXIT ;  /* 0x000000000000794d */ /* 0x000fea0003800000 */
        .weak           $__internal_0_$__cuda_sm3x_div_rn_noftz_f32_slowpath
        .type           $__internal_0_$__cuda_sm3x_div_rn_noftz_f32_slowpath,@function
        .size           $__internal_0_$__cuda_sm3x_div_rn_noftz_f32_slowpath,(.L_x_10 - $__internal_0_$__cuda_sm3x_div_rn_noftz_f32_slowpath)
$__internal_0_$__cuda_sm3x_div_rn_noftz_f32_slowpath:
[----:B------:R-:W-:Y:S01]  /*0780*/  SHF.R.U32.HI R6, RZ, 0x17, R9 ;  /* 0x00000017ff067819 */ /* 0x000fe20000011609 */
[--C-:B------:R-:W-:Y:S01]  /*0790*/  IMAD.MOV.U32 R10, RZ, RZ, R0.reuse ;  /* 0x000000ffff0a7224 */ /* 0x100fe200078e0000 */
[----:B------:R-:W-:Y:S02]  /*07a0*/  SHF.R.U32.HI R3, RZ, 0x17, R0 ;  /* 0x00000017ff037819 */ /* 0x000fe40000011600 */
[----:B------:R-:W-:Y:S02]  /*07b0*/  LOP3.LUT R8, R6, 0xff, RZ, 0xc0, !PT ;  /* 0x000000ff06087812 */ /* 0x000fe400078ec0ff */
[----:B------:R-:W-:-:S03]  /*07c0*/  LOP3.LUT R7, R3, 0xff, RZ, 0xc0, !PT ;  /* 0x000000ff03077812 */ /* 0x000fc600078ec0ff */
[----:B------:R-:W-:Y:S01]  /*07d0*/  VIADD R13, R8, 0xffffffff ;  /* 0xffffffff080d7836 */ /* 0x000fe20000000000 */
[----:B------:R-:W-:-:S04]  /*07e0*/  IADD3 R11, PT, PT, R7, -0x1, RZ ;  /* 0xffffffff070b7810 */ /* 0x000fc80007ffe0ff */
[----:B------:R-:W-:-:S04]  /*07f0*/  ISETP.GT.U32.AND P0, PT, R13, 0xfd, PT ;  /* 0x000000fd0d00780c */ /* 0x000fc80003f04070 */
[----:B------:R-:W-:-:S13]  /*0800*/  ISETP.GT.U32.OR P0, PT, R11, 0xfd, P0 ;  /* 0x000000fd0b00780c */ /* 0x000fda0000704470 */
[----:B------:R-:W-:Y:S01]  /*0810*/  @!P0 IMAD.MOV.U32 R6, RZ, RZ, RZ ;  /* 0x000000ffff068224 */ /* 0x000fe200078e00ff */
[----:B------:R-:W-:Y:S06]  /*0820*/  @!P0 BRA `(.L_x_1) ;  /* 0x0000000000608947 */ /* 0x000fec0003800000 */
[----:B------:R-:W-:Y:S02]  /*0830*/  FSETP.GTU.FTZ.AND P0, PT, |R0|, +INF , PT ;  /* 0x7f8000000000780b */ /* 0x000fe40003f1c200 */
[----:B------:R-:W-:Y:S02]  /*0840*/  FSETP.GTU.FTZ.AND P1, PT, |R9|, +INF , PT ;  /* 0x7f8000000900780b */ /* 0x000fe40003f3c200 */
[----:B------:R-:W-:Y:S02]  /*0850*/  MOV R3, R9 ;  /* 0x0000000900037202 */ /* 0x000fe40000000f00 */
[----:B------:R-:W-:-:S13]  /*0860*/  PLOP3.LUT P0, PT, P0, P1, PT, 0xf8, 0x8f ;  /* 0x00000000008f781c */ /* 0x000fda0000703f70 */
[----:B------:R-:W-:Y:S05]  /*0870*/  @P0 BRA `(.L_x_2) ;  /* 0x0000000400440947 */ /* 0x000fea0003800000 */
[----:B------:R-:W-:-:S13]  /*0880*/  LOP3.LUT P0, RZ, R9, 0x7fffffff, R10, 0xc8, !PT ;  /* 0x7fffffff09ff7812 */ /* 0x000fda000780c80a */
[----:B------:R-:W-:Y:S05]  /*0890*/  @!P0 BRA `(.L_x_3) ;  /* 0x0000000400348947 */ /* 0x000fea0003800000 */
[C---:B------:R-:W-:Y:S02]  /*08a0*/  FSETP.NEU.FTZ.AND P2, PT, |R0|.reuse, +INF , PT ;  /* 0x7f8000000000780b */ /* 0x040fe40003f5d200 */
[----:B------:R-:W-:Y:S02]  /*08b0*/  FSETP.NEU.FTZ.AND P1, PT, |R3|, +INF , PT ;  /* 0x7f8000000300780b */ /* 0x000fe40003f3d200 */
[----:B------:R-:W-:-:S11]  /*08c0*/  FSETP.NEU.FTZ.AND P0, PT, |R0|, +INF , PT ;  /* 0x7f8000000000780b */ /* 0x000fd60003f1d200 */
[----:B------:R-:W-:Y:S05]  /*08d0*/  @!P1 BRA !P2, `(.L_x_3) ;  /* 0x0000000400249947 */ /* 0x000fea0005000000 */
[----:B------:R-:W-:-:S04]  /*08e0*/  LOP3.LUT P2, RZ, R10, 0x7fffffff, RZ, 0xc0, !PT ;  /* 0x7fffffff0aff7812 */ /* 0x000fc8000784c0ff */
[----:B------:R-:W-:-:S13]  /*08f0*/  PLOP3.LUT P1, PT, P1, P2, PT, 0x2f, 0xf2 ;  /* 0x0000000000f2781c */ /* 0x000fda0000f24577 */
[----:B------:R-:W-:Y:S05]  /*0900*/  @P1 BRA `(.L_x_4) ;  /* 0x0000000400101947 */ /* 0x000fea0003800000 */
[----:B------:R-:W-:-:S04]  /*0910*/  LOP3.LUT P1, RZ, R9, 0x7fffffff, RZ, 0xc0, !PT ;  /* 0x7fffffff09ff7812 */ /* 0x000fc8000782c0ff */
[----:B------:R-:W-:-:S13]  /*0920*/  PLOP3.LUT P0, PT, P0, P1, PT, 0x2f, 0xf2 ;  /* 0x0000000000f2781c */ /* 0x000fda0000702577 */
[----:B------:R-:W-:Y:S05]  /*0930*/  @P0 BRA `(.L_x_5) ;  /* 0x0000000000f80947 */ /* 0x000fea0003800000 */
[----:B------:R-:W-:Y:S02]  /*0940*/  ISETP.GE.AND P0, PT, R11, RZ, PT ;  /* 0x000000ff0b00720c */ /* 0x000fe40003f06270 */
[----:B------:R-:W-:-:S11]  /*0950*/  ISETP.GE.AND P1, PT, R13, RZ, PT ;  /* 0x000000ff0d00720c */ /* 0x000fd60003f26270 */
[----:B------:R-:W-:Y:S01]  /*0960*/  @P0 IMAD.MOV.U32 R6, RZ, RZ, RZ ;  /* 0x000000ffff060224 */ /* 0x000fe200078e00ff */
[----:B------:R-:W-:Y:S01]  /*0970*/  @!P0 MOV R6, 0xffffffc0 ;  /* 0xffffffc000068802 */ /* 0x000fe20000000f00 */
[----:B------:R-:W-:Y:S01]  /*0980*/  @!P0 FFMA R10, R0, 1.84467440737095516160e+19, RZ ;  /* 0x5f800000000a8823 */ /* 0x000fe200000000ff */
[----:B------:R-:W-:-:S03]  /*0990*/  @!P1 FFMA R9, R3, 1.84467440737095516160e+19, RZ ;  /* 0x5f80000003099823 */ /* 0x000fc600000000ff */
[----:B------:R-:W-:-:S07]  /*09a0*/  @!P1 VIADD R6, R6, 0x40 ;  /* 0x0000004006069836 */ /* 0x000fce0000000000 */
.L_x_1:
[----:B------:R-:W-:Y:S01]  /*09b0*/  LEA R0, R8, 0xc0800000, 0x17 ;  /* 0xc080000008007811 */ /* 0x000fe200078eb8ff */
[----:B------:R-:W-:-:S03]  /*09c0*/  VIADD R7, R7, 0xffffff81 ;  /* 0xffffff8107077836 */ /* 0x000fc60000000000 */
[----:B------:R-:W-:Y:S01]  /*09d0*/  IADD3 R9, PT, PT, -R0, R9, RZ ;  /* 0x0000000900097210 */ /* 0x000fe20007ffe1ff */
[C---:B------:R-:W-:Y:S01]  /*09e0*/  IMAD R0, R7.reuse, -0x800000, R10 ;  /* 0xff80000007007824 */ /* 0x040fe200078e020a */
[----:B------:R-:W-:Y:S02]  /*09f0*/  IADD3 R7, PT, PT, R7, 0x7f, -R8 ;  /* 0x0000007f07077810 */ /* 0x000fe40007ffe808 */
[----:B------:R-:W0:Y:S01]  /*0a00*/  MUFU.RCP R3, R9 ;  /* 0x0000000900037308 */ /* 0x000e220000001000 */
[----:B------:R-:W-:Y:S01]  /*0a10*/  FADD.FTZ R11, -R9, -RZ ;  /* 0x800000ff090b7221 */ /* 0x000fe20000010100 */
[----:B------:R-:W-:-:S03]  /*0a20*/  IADD3 R7, PT, PT, R7, R6, RZ ;  /* 0x0000000607077210 */ /* 0x000fc60007ffe0ff */
[----:B0-----:R-:W-:-:S04]  /*0a30*/  FFMA R14, R3, R11, 1 ;  /* 0x3f800000030e7423 */ /* 0x001fc8000000000b */
[----:B------:R-:W-:-:S04]  /*0a40*/  FFMA R14, R3, R14, R3 ;  /* 0x0000000e030e7223 */ /* 0x000fc80000000003 */
[----:B------:R-:W-:-:S04]  /*0a50*/  FFMA R3, R0, R14, RZ ;  /* 0x0000000e00037223 */ /* 0x000fc800000000ff */
[----:B------:R-:W-:-:S04]  /*0a60*/  FFMA R10, R11, R3, R0 ;  /* 0x000000030b0a7223 */ /* 0x000fc80000000000 */
[----:B------:R-:W-:-:S04]  /*0a70*/  FFMA R13, R14, R10, R3 ;  /* 0x0000000a0e0d7223 */ /* 0x000fc80000000003 */
[----:B------:R-:W-:-:S04]  /*0a80*/  FFMA R10, R11, R13, R0 ;  /* 0x0000000d0b0a7223 */ /* 0x000fc80000000000 */
[----:B------:R-:W-:-:S05]  /*0a90*/  FFMA R0, R14, R10, R13 ;  /* 0x0000000a0e007223 */ /* 0x000fca000000000d */
[----:B------:R-:W-:-:S04]  /*0aa0*/  SHF.R.U32.HI R3, RZ, 0x17, R0 ;  /* 0x00000017ff037819 */ /* 0x000fc80000011600 */
[----:B------:R-:W-:-:S05]  /*0ab0*/  LOP3.LUT R3, R3, 0xff, RZ, 0xc0, !PT ;  /* 0x000000ff03037812 */ /* 0x000fca00078ec0ff */
[----:B------:R-:W-:-:S05]  /*0ac0*/  IMAD.IADD R9, R3, 0x1, R7 ;  /* 0x0000000103097824 */ /* 0x000fca00078e0207 */
[----:B------:R-:W-:-:S04]  /*0ad0*/  IADD3 R3, PT, PT, R9, -0x1, RZ ;  /* 0xffffffff09037810 */ /* 0x000fc80007ffe0ff */
[----:B------:R-:W-:-:S13]  /*0ae0*/  ISETP.GE.U32.AND P0, PT, R3, 0xfe, PT ;  /* 0x000000fe0300780c */ /* 0x000fda0003f06070 */
[----:B------:R-:W-:Y:S05]  /*0af0*/  @!P0 BRA `(.L_x_6) ;  /* 0x0000000000808947 */ /* 0x000fea0003800000 */
[----:B------:R-:W-:-:S13]  /*0b00*/  ISETP.GT.AND P0, PT, R9, 0xfe, PT ;  /* 0x000000fe0900780c */ /* 0x000fda0003f04270 */
[----:B------:R-:W-:Y:S05]  /*0b10*/  @P0 BRA `(.L_x_7) ;  /* 0x00000000006c0947 */ /* 0x000fea0003800000 */
[----:B------:R-:W-:-:S13]  /*0b20*/  ISETP.GE.AND P0, PT, R9, 0x1, PT ;  /* 0x000000010900780c */ /* 0x000fda0003f06270 */
[----:B------:R-:W-:Y:S05]  /*0b30*/  @P0 BRA `(.L_x_8) ;  /* 0x0000000000980947 */ /* 0x000fea0003800000 */
[----:B------:R-:W-:Y:S02]  /*0b40*/  ISETP.GE.AND P0, PT, R9, -0x18, PT ;  /* 0xffffffe80900780c */ /* 0x000fe40003f06270 */
[----:B------:R-:W-:-:S11]  /*0b50*/  LOP3.LUT R0, R0, 0x80000000, RZ, 0xc0, !PT ;  /* 0x8000000000007812 */ /* 0x000fd600078ec0ff */
[----:B------:R-:W-:Y:S05]  /*0b60*/  @!P0 BRA `(.L_x_8) ;  /* 0x00000000008c8947 */ /* 0x000fea0003800000 */
[CCC-:B------:R-:W-:Y:S01]  /*0b70*/  FFMA.RZ R3, R14.reuse, R10.reuse, R13.reuse ;  /* 0x0000000a0e037223 */ /* 0x1c0fe2000000c00d */
[C---:B------:R-:W-:Y:S02]  /*0b80*/  VIADD R8, R9.reuse, 0x20 ;  /* 0x0000002009087836 */ /* 0x040fe40000000000 */
[CCC-:B------:R-:W-:Y:S01]  /*0b90*/  FFMA.RM R6, R14.reuse, R10.reuse, R13.reuse ;  /* 0x0000000a0e067223 */ /* 0x1c0fe2000000400d */
[----:B------:R-:W-:Y:S02]  /*0ba0*/  ISETP.NE.AND P2, PT, R9, RZ, PT ;  /* 0x000000ff0900720c */ /* 0x000fe40003f45270 */
[----:B------:R-:W-:Y:S01]  /*0bb0*/  LOP3.LUT R7, R3, 0x7fffff, RZ, 0xc0, !PT ;  /* 0x007fffff03077812 */ /* 0x000fe200078ec0ff */
[----:B------:R-:W-:Y:S01]  /*0bc0*/  FFMA.RP R3, R14, R10, R13 ;  /* 0x0000000a0e037223 */ /* 0x000fe2000000800d */
[----:B------:R-:W-:Y:S02]  /*0bd0*/  ISETP.NE.AND P1, PT, R9, RZ, PT ;  /* 0x000000ff0900720c */ /* 0x000fe40003f25270 */
[----:B------:R-:W-:-:S02]  /*0be0*/  LOP3.LUT R7, R7, 0x800000, RZ, 0xfc, !PT ;  /* 0x0080000007077812 */ /* 0x000fc400078efcff */
[----:B------:R-:W-:Y:S02]  /*0bf0*/  IADD3 R9, PT, PT, -R9, RZ, RZ ;  /* 0x000000ff09097210 */ /* 0x000fe40007ffe1ff */
[----:B------:R-:W-:Y:S02]  /*0c00*/  SHF.L.U32 R8, R7, R8, RZ ;  /* 0x0000000807087219 */ /* 0x000fe400000006ff */
[----:B------:R-:W-:Y:S02]  /*0c10*/  FSETP.NEU.FTZ.AND P0, PT, R3, R6, PT ;  /* 0x000000060300720b */ /* 0x000fe40003f1d000 */
[----:B------:R-:W-:Y:S02]  /*0c20*/  SEL R6, R9, RZ, P2 ;  /* 0x000000ff09067207 */ /* 0x000fe40001000000 */
[----:B------:R-:W-:Y:S02]  /*0c30*/  ISETP.NE.AND P1, PT, R8, RZ, P1 ;  /* 0x000000ff0800720c */ /* 0x000fe40000f25270 */
[----:B------:R-:W-:-:S02]  /*0c40*/  SHF.R.U32.HI R6, RZ, R6, R7 ;  /* 0x00000006ff067219 */ /* 0x000fc40000011607 */
[----:B------:R-:W-:Y:S02]  /*0c50*/  PLOP3.LUT P0, PT, P0, P1, PT, 0xf8, 0x8f ;  /* 0x00000000008f781c */ /* 0x000fe40000703f70 */
[----:B------:R-:W-:Y:S02]  /*0c60*/  SHF.R.U32.HI R8, RZ, 0x1, R6 ;  /* 0x00000001ff087819 */ /* 0x000fe40000011606 */
[----:B------:R-:W-:-:S04]  /*0c70*/  SEL R3, RZ, 0x1, !P0 ;  /* 0x00000001ff037807 */ /* 0x000fc80004000000 */
[----:B------:R-:W-:-:S04]  /*0c80*/  LOP3.LUT R3, R3, 0x1, R8, 0xf8, !PT ;  /* 0x0000000103037812 */ /* 0x000fc800078ef808 */
[----:B------:R-:W-:-:S05]  /*0c90*/  LOP3.LUT R3, R3, R6, RZ, 0xc0, !PT ;  /* 0x0000000603037212 */ /* 0x000fca00078ec0ff */
[----:B------:R-:W-:-:S05]  /*0ca0*/  IMAD.IADD R3, R8, 0x1, R3 ;  /* 0x0000000108037824 */ /* 0x000fca00078e0203 */
[----:B------:R-:W-:Y:S01]  /*0cb0*/  LOP3.LUT R0, R3, R0, RZ, 0xfc, !PT ;  /* 0x0000000003007212 */ /* 0x000fe200078efcff */
[----:B------:R-:W-:Y:S06]  /*0cc0*/  BRA `(.L_x_8) ;  /* 0x0000000000347947 */ /* 0x000fec0003800000 */
.L_x_7:
[----:B------:R-:W-:-:S04]  /*0cd0*/  LOP3.LUT R0, R0, 0x80000000, RZ, 0xc0, !PT ;  /* 0x8000000000007812 */ /* 0x000fc800078ec0ff */
[----:B------:R-:W-:Y:S01]  /*0ce0*/  LOP3.LUT R0, R0, 0x7f800000, RZ, 0xfc, !PT ;  /* 0x7f80000000007812 */ /* 0x000fe200078efcff */
[----:B------:R-:W-:Y:S06]  /*0cf0*/  BRA `(.L_x_8) ;  /* 0x0000000000287947 */ /* 0x000fec0003800000 */
.L_x_6:
[----:B------:R-:W-:Y:S01]  /*0d00*/  LEA R0, R7, R0, 0x17 ;  /* 0x0000000007007211 */ /* 0x000fe200078eb8ff */
[----:B------:R-:W-:Y:S06]  /*0d10*/  BRA `(.L_x_8) ;  /* 0x0000000000207947 */ /* 0x000fec0003800000 */
.L_x_5:
[----:B------:R-:W-:-:S04]  /*0d20*/  LOP3.LUT R0, R9, 0x80000000, R10, 0x48, !PT ;  /* 0x8000000009007812 */ /* 0x000fc800078e480a */
[----:B------:R-:W-:Y:S01]  /*0d30*/  LOP3.LUT R0, R0, 0x7f800000, RZ, 0xfc, !PT ;  /* 0x7f80000000007812 */ /* 0x000fe200078efcff */
[----:B------:R-:W-:Y:S06]  /*0d40*/  BRA `(.L_x_8) ;  /* 0x0000000000147947 */ /* 0x000fec0003800000 */
.L_x_4:
[----:B------:R-:W-:Y:S01]  /*0d50*/  LOP3.LUT R0, R9, 0x80000000, R10, 0x48, !PT ;  /* 0x8000000009007812 */ /* 0x000fe200078e480a */
[----:B------:R-:W-:Y:S06]  /*0d60*/  BRA `(.L_x_8) ;  /* 0x00000000000c7947 */ /* 0x000fec0003800000 */
.L_x_3:
[----:B------:R-:W0:Y:S01]  /*0d70*/  MUFU.RSQ R0, -QNAN ;  /* 0xffc0000000007908 */ /* 0x000e220000001400 */
[----:B------:R-:W-:Y:S05]  /*0d80*/  BRA `(.L_x_8) ;  /* 0x0000000000047947 */ /* 0x000fea0003800000 */
.L_x_2:
[----:B------:R-:W-:-:S07]  /*0d90*/  FADD.FTZ R0, R0, R3 ;  /* 0x0000000300007221 */ /* 0x000fce0000010000 */
.L_x_8:
[----:B------:R-:W-:Y:S02]  /*0da0*/  HFMA2 R7, -RZ, RZ, 0, 0 ;  /* 0x00000000ff077431 */ /* 0x000fe400000001ff */
[----:B------:R-:W-:-:S04]  /*0db0*/  IMAD.MOV.U32 R6, RZ, RZ, R4 ;  /* 0x000000ffff067224 */ /* 0x000fc800078e0004 */
[----:B0-----:R-:W-:Y:S05]  /*0dc0*/  RET.REL.NODEC R6 `(_Z7cu_convPKfS0_S0_iiiiiPf) ;  /* 0xfffffff0068c7950 */ /* 0x001fea0003c3ffff */
.L_x_9:
[----:B------:R-:W-:-:S00]  /*0dd0*/  BRA `(.L_x_9) ;  /* 0xfffffffc00fc7947 */ /* 0x000fc0000383ffff */
[----:B------:R-:W-:-:S00]  /*0de0*/  NOP ;  /* 0x0000000000007918 */ /* 0x000fc00000000000 */
        /* <DEDUP_REMOVED lines=9> */
.L_x_10:


//--------------------- .nv.shared.reserved.0     --------------------------
	.section	.nv.shared.reserved.0,"aw",@nobits
	.weak		__nv_reservedSMEM_offset_0_alias
	.size		__nv_reservedSMEM_offset_0_alias, 0, 64
	.other		__nv_reservedSMEM_offset_0_alias,@"STO_CUDA_RESERVED_SHARED STV_DEFAULT"
__nv_reservedSMEM_offset_0_alias:
	.zero		0
	.zero		64


//--------------------- .nv.constant0._Z7cu_convPKfS0_S0_iiiiiPf --------------------------
	.section	.nv.constant0._Z7cu_convPKfS0_S0_iiiiiPf,"a",@progbits
	.sectionflags	@""
	.align	4
.nv.constant0._Z7cu_convPKfS0_S0_iiiiiPf:
	.zero		952


//--------------------- SYMBOLS --------------------------

	.type		.nv.reservedSmem.offset0,@object
	.size		.nv.reservedSmem.offset0,0x4
